//
// Generated by NVIDIA NVVM Compiler
//
// Compiler Build ID: CL-36424714
// Cuda compilation tools, release 13.0, V13.0.88
// Based on NVVM 20.0.0
//

.version 9.0
.target sm_100
.address_size 64

	// .globl	_Z6kernelPfS_S_i

.visible .entry _Z6kernelPfS_S_i(
	.param .u64 .ptr .align 1 _Z6kernelPfS_S_i_param_0,
	.param .u64 .ptr .align 1 _Z6kernelPfS_S_i_param_1,
	.param .u64 .ptr .align 1 _Z6kernelPfS_S_i_param_2,
	.param .u32 _Z6kernelPfS_S_i_param_3
)
{
	.reg .pred 	%p<2>;
	.reg .b32 	%r<19>;
	.reg .b32 	%f<4>;
	.reg .b64 	%rd<20>;

	ld.param.u64 	%rd2, [_Z6kernelPfS_S_i_param_0];
	ld.param.u64 	%rd3, [_Z6kernelPfS_S_i_param_1];
	ld.param.u64 	%rd4, [_Z6kernelPfS_S_i_param_2];
	ld.param.s32 	%rd5, [_Z6kernelPfS_S_i_param_3];
	mov.u32 	%r4, %ntid.x;
	mov.u32 	%r5, %ntid.y;
	mul.lo.s32 	%r6, %r4, %r5;
	mov.u32 	%r7, %ntid.z;
	mul.lo.s32 	%r8, %r6, %r7;
	cvt.u64.u32 	%rd6, %r8;
	mov.u32 	%r9, %ctaid.x;
	mov.u32 	%r10, %nctaid.y;
	mul.lo.s32 	%r11, %r9, %r10;
	mov.u32 	%r12, %nctaid.z;
	mul.lo.s32 	%r13, %r11, %r12;
	cvt.u64.u32 	%rd7, %r13;
	mov.u32 	%r14, %ctaid.y;
	mul.lo.s32 	%r15, %r14, %r12;
	cvt.u64.u32 	%rd8, %r15;
	mov.u32 	%r16, %ctaid.z;
	cvt.u64.u32 	%rd9, %r16;
	mov.u32 	%r1, %tid.x;
	mov.u32 	%r2, %tid.y;
	mov.u32 	%r3, %tid.z;
	mad.lo.s32 	%r17, %r1, %r5, %r2;
	mad.lo.s32 	%r18, %r17, %r7, %r3;
	cvt.u64.u32 	%rd10, %r18;
	add.s64 	%rd11, %rd8, %rd9;
	add.s64 	%rd12, %rd11, %rd7;
	mad.lo.s64 	%rd1, %rd12, %rd6, %rd10;
	setp.ge.s64 	%p1, %rd1, %rd5;
	@%p1 bra 	$L__BB0_2;
	cvta.to.global.u64 	%rd13, %rd2;
	cvta.to.global.u64 	%rd14, %rd3;
	cvta.to.global.u64 	%rd15, %rd4;
	cvt.rn.f32.u32 	%f1, %r1;
	shl.b64 	%rd16, %rd1, 2;
	add.s64 	%rd17, %rd13, %rd16;
	st.global.f32 	[%rd17], %f1;
	cvt.rn.f32.u32 	%f2, %r2;
	add.s64 	%rd18, %rd14, %rd16;
	st.global.f32 	[%rd18], %f2;
	cvt.rn.f32.u32 	%f3, %r3;
	add.s64 	%rd19, %rd15, %rd16;
	st.global.f32 	[%rd19], %f3;
$L__BB0_2:
	ret;

}
	// .globl	_Z9kernelWowPf
.visible .entry _Z9kernelWowPf(
	.param .u64 .ptr .align 1 _Z9kernelWowPf_param_0
)
{
	.reg .b32 	%r<5>;
	.reg .b32 	%f<2>;
	.reg .b64 	%rd<5>;

	ld.param.u64 	%rd1, [_Z9kernelWowPf_param_0];
	cvta.to.global.u64 	%rd2, %rd1;
	mov.u32 	%r1, %ctaid.x;
	mov.u32 	%r2, %ntid.x;
	mov.u32 	%r3, %tid.x;
	mad.lo.s32 	%r4, %r1, %r2, %r3;
	cvt.rn.f32.u32 	%f1, %r1;
	mul.wide.s32 	%rd3, %r4, 4;
	add.s64 	%rd4, %rd2, %rd3;
	st.global.f32 	[%rd4], %f1;
	ret;

}


// ===== COMPILED SASS (sm_100) =====

	.target	sm_100

	.elftype	@"ET_EXEC"


//--------------------- .note.nv.tkinfo           --------------------------
	.section	.note.nv.tkinfo,"",@"SHT_NOTE"
	.sectionflags	@"SHF_NOTE_NV_TKINFO"
	.tkinfo
        /*0018*/ 	.word	0x00000002
        /*0030*/ 	.string	""
        /*0030*/ 	.string	"ptxas"
        /*0030*/ 	.string	"Cuda compilation tools, release 13.0, V13.0.88"
        /*0030*/ 	.string	"Build cuda_13.0.r13.0/compiler.36424714_0"
        /*0030*/ 	.string	"-arch sm_100 -m 64 "



//--------------------- .note.nv.cuinfo           --------------------------
	.section	.note.nv.cuinfo,"",@"SHT_NOTE"
	.sectionflags	@"SHF_NOTE_NV_CUINFO"
        /*0018*/ 	.short	0x0002
        /*001a*/ 	.short	0x0064
        /*001c*/ 	.short	0x0082
	.zero		2


//--------------------- .nv.info                  --------------------------
	.section	.nv.info,"",@"SHT_CUDA_INFO"
	.align	4


	//----- nvinfo : EIATTR_REGCOUNT
	.align		4
        /*0000*/ 	.byte	0x04, 0x2f
        /*0002*/ 	.short	(.L_1 - .L_0)
	.align		4
.L_0:
        /*0004*/ 	.word	index@(_Z6kernelPfS_S_i)
        /*0008*/ 	.word	0x00000010


	//----- nvinfo : EIATTR_FRAME_SIZE
	.align		4
.L_1:
        /*000c*/ 	.byte	0x04, 0x11
        /*000e*/ 	.short	(.L_3 - .L_2)
	.align		4
.L_2:
        /*0010*/ 	.word	index@(_Z6kernelPfS_S_i)
        /*0014*/ 	.word	0x00000000


	//----- nvinfo : EIATTR_REGCOUNT
	.align		4
.L_3:
        /*0018*/ 	.byte	0x04, 0x2f
        /*001a*/ 	.short	(.L_5 - .L_4)
	.align		4
.L_4:
        /*001c*/ 	.word	index@(_Z9kernelWowPf)
        /*0020*/ 	.word	0x0000000a


	//----- nvinfo : EIATTR_FRAME_SIZE
	.align		4
.L_5:
        /*0024*/ 	.byte	0x04, 0x11
        /*0026*/ 	.short	(.L_7 - .L_6)
	.align		4
.L_6:
        /*0028*/ 	.word	index@(_Z9kernelWowPf)
        /*002c*/ 	.word	0x00000000


	//----- nvinfo : EIATTR_MIN_STACK_SIZE
	.align		4
.L_7:
        /*0030*/ 	.byte	0x04, 0x12
        /*0032*/ 	.short	(.L_9 - .L_8)
	.align		4
.L_8:
        /*0034*/ 	.word	index@(_Z9kernelWowPf)
        /*0038*/ 	.word	0x00000000


	//----- nvinfo : EIATTR_MIN_STACK_SIZE
	.align		4
.L_9:
        /*003c*/ 	.byte	0x04, 0x12
        /*003e*/ 	.short	(.L_11 - .L_10)
	.align		4
.L_10:
        /*0040*/ 	.word	index@(_Z6kernelPfS_S_i)
        /*0044*/ 	.word	0x00000000
.L_11:


//--------------------- .nv.compat                --------------------------
	.section	.nv.compat,"",@"SHT_CUDA_COMPAT_INFO"
	.align	4
        /*0000*/ 	.byte	0x02, 0x09, 0x00, 0x00, 0x02, 0x02, 0x01, 0x00, 0x02, 0x05, 0x05, 0x00, 0x03, 0x07, 0x01, 0x01
        /*0010*/ 	.byte	0x02, 0x03, 0x00, 0x00, 0x02, 0x06, 0x01, 0x00, 0x04, 0x0b, 0x08, 0x00, 0x09, 0x00, 0x00, 0x00
        /*0020*/ 	.byte	0x00, 0x00, 0x00, 0x00


//--------------------- .nv.info._Z9kernelWowPf   --------------------------
	.section	.nv.info._Z9kernelWowPf,"",@"SHT_CUDA_INFO"
	.sectionflags	@""
	.align	4


	//----- nvinfo : EIATTR_CUDA_API_VERSION
	.align		4
        /*0000*/ 	.byte	0x04, 0x37
        /*0002*/ 	.short	(.L_13 - .L_12)
.L_12:
        /*0004*/ 	.word	0x00000082


	//----- nvinfo : EIATTR_KPARAM_INFO
	.align		4
.L_13:
        /*0008*/ 	.byte	0x04, 0x17
        /*000a*/ 	.short	(.L_15 - .L_14)
.L_14:
        /*000c*/ 	.word	0x00000000
        /*0010*/ 	.short	0x0000
        /*0012*/ 	.short	0x0000
        /*0014*/ 	.byte	0x00, 0xf5, 0x21, 0x00


	//----- nvinfo : EIATTR_SPARSE_MMA_MASK
	.align		4
.L_15:
        /*0018*/ 	.byte	0x03, 0x50
        /*001a*/ 	.short	0x0000


	//----- nvinfo : EIATTR_MAXREG_COUNT
	.align		4
        /*001c*/ 	.byte	0x03, 0x1b
        /*001e*/ 	.short	0x00ff


	//----- nvinfo : EIATTR_MERCURY_ISA_VERSION
	.align		4
        /*0020*/ 	.byte	0x03, 0x5f
        /*0022*/ 	.short	0x0101


	//----- nvinfo : EIATTR_VRC_CTA_INIT_COUNT
	.align		4
        /*0024*/ 	.byte	0x02, 0x4a
	.zero		1
	.zero		1


	//----- nvinfo : EIATTR_EXIT_INSTR_OFFSETS
	.align		4
        /*0028*/ 	.byte	0x04, 0x1c
        /*002a*/ 	.short	(.L_17 - .L_16)


	//   ....[0]....
.L_16:
        /*002c*/ 	.word	0x000000a0


	//----- nvinfo : EIATTR_CBANK_PARAM_SIZE
	.align		4
.L_17:
        /*0030*/ 	.byte	0x03, 0x19
        /*0032*/ 	.short	0x0008


	//----- nvinfo : EIATTR_PARAM_CBANK
	.align		4
        /*0034*/ 	.byte	0x04, 0x0a
        /*0036*/ 	.short	(.L_19 - .L_18)
	.align		4
.L_18:
        /*0038*/ 	.word	index@(.nv.constant0._Z9kernelWowPf)
        /*003c*/ 	.short	0x0380
        /*003e*/ 	.short	0x0008


	//----- nvinfo : EIATTR_SW_WAR
	.align		4
.L_19:
        /*0040*/ 	.byte	0x04, 0x36
        /*0042*/ 	.short	(.L_21 - .L_20)
.L_20:
        /*0044*/ 	.word	0x00000008
.L_21:


//--------------------- .nv.info._Z6kernelPfS_S_i --------------------------
	.section	.nv.info._Z6kernelPfS_S_i,"",@"SHT_CUDA_INFO"
	.sectionflags	@""
	.align	4


	//----- nvinfo : EIATTR_CUDA_API_VERSION
	.align		4
        /*0000*/ 	.byte	0x04, 0x37
        /*0002*/ 	.short	(.L_23 - .L_22)
.L_22:
        /*0004*/ 	.word	0x00000082


	//----- nvinfo : EIATTR_KPARAM_INFO
	.align		4
.L_23:
        /*0008*/ 	.byte	0x04, 0x17
        /*000a*/ 	.short	(.L_25 - .L_24)
.L_24:
        /*000c*/ 	.word	0x00000000
        /*0010*/ 	.short	0x0003
        /*0012*/ 	.short	0x0018
        /*0014*/ 	.byte	0x00, 0xf0, 0x11, 0x00


	//----- nvinfo : EIATTR_KPARAM_INFO
	.align		4
.L_25:
        /*0018*/ 	.byte	0x04, 0x17
        /*001a*/ 	.short	(.L_27 - .L_26)
.L_26:
        /*001c*/ 	.word	0x00000000
        /*0020*/ 	.short	0x0002
        /*0022*/ 	.short	0x0010
        /*0024*/ 	.byte	0x00, 0xf5, 0x21, 0x00


	//----- nvinfo : EIATTR_KPARAM_INFO
	.align		4
.L_27:
        /*0028*/ 	.byte	0x04, 0x17
        /*002a*/ 	.short	(.L_29 - .L_28)
.L_28:
        /*002c*/ 	.word	0x00000000
        /*0030*/ 	.short	0x0001
        /*0032*/ 	.short	0x0008
        /*0034*/ 	.byte	0x00, 0xf5, 0x21, 0x00


	//----- nvinfo : EIATTR_KPARAM_INFO
	.align		4
.L_29:
        /*0038*/ 	.byte	0x04, 0x17
        /*003a*/ 	.short	(.L_31 - .L_30)
.L_30:
        /*003c*/ 	.word	0x00000000
        /*0040*/ 	.short	0x0000
        /*0042*/ 	.short	0x0000
        /*0044*/ 	.byte	0x00, 0xf5, 0x21, 0x00


	//----- nvinfo : EIATTR_SPARSE_MMA_MASK
	.align		4
.L_31:
        /*0048*/ 	.byte	0x03, 0x50
        /*004a*/ 	.short	0x0000


	//----- nvinfo : EIATTR_MAXREG_COUNT
	.align		4
        /*004c*/ 	.byte	0x03, 0x1b
        /*004e*/ 	.short	0x00ff


	//----- nvinfo : EIATTR_MERCURY_ISA_VERSION
	.align		4
        /*0050*/ 	.byte	0x03, 0x5f
        /*0052*/ 	.short	0x0101


	//----- nvinfo : EIATTR_VRC_CTA_INIT_COUNT
	.align		4
        /*0054*/ 	.byte	0x02, 0x4a
	.zero		1
	.zero		1


	//----- nvinfo : EIATTR_EXIT_INSTR_OFFSETS
	.align		4
        /*0058*/ 	.byte	0x04, 0x1c
        /*005a*/ 	.short	(.L_33 - .L_32)


	//   ....[0]....
.L_32:
        /*005c*/ 	.word	0x000001d0


	//   ....[1]....
        /*0060*/ 	.word	0x000002f0


	//----- nvinfo : EIATTR_CBANK_PARAM_SIZE
	.align		4
.L_33:
        /*0064*/ 	.byte	0x03, 0x19
        /*0066*/ 	.short	0x001c


	//----- nvinfo : EIATTR_PARAM_CBANK
	.align		4
        /*0068*/ 	.byte	0x04, 0x0a
        /*006a*/ 	.short	(.L_35 - .L_34)
	.align		4
.L_34:
        /*006c*/ 	.word	index@(.nv.constant0._Z6kernelPfS_S_i)
        /*0070*/ 	.short	0x0380
        /*0072*/ 	.short	0x001c


	//----- nvinfo : EIATTR_SW_WAR
	.align		4
.L_35:
        /*0074*/ 	.byte	0x04, 0x36
        /*0076*/ 	.short	(.L_37 - .L_36)
.L_36:
        /*0078*/ 	.word	0x00000008
.L_37:


//--------------------- .nv.callgraph             --------------------------
	.section	.nv.callgraph,"",@"SHT_CUDA_CALLGRAPH"
	.align	4
	.sectionentsize	8
	.align		4
        /*0000*/ 	.word	0x00000000
	.align		4
        /*0004*/ 	.word	0xffffffff
	.align		4
        /*0008*/ 	.word	0x00000000
	.align		4
        /*000c*/ 	.word	0xfffffffe
	.align		4
        /*0010*/ 	.word	0x00000000
	.align		4
        /*0014*/ 	.word	0xfffffffd
	.align		4
        /*0018*/ 	.word	0x00000000
	.align		4
        /*001c*/ 	.word	0xfffffffc


//--------------------- .text._Z9kernelWowPf      --------------------------
	.section	.text._Z9kernelWowPf,"ax",@progbits
	.align	128
        .global         _Z9kernelWowPf
        .type           _Z9kernelWowPf,@function
        .size           _Z9kernelWowPf,(.L_x_2 - _Z9kernelWowPf)
        .other          _Z9kernelWowPf,@"STO_CUDA_ENTRY STV_DEFAULT"
_Z9kernelWowPf:
.text._Z9kernelWowPf:
[----:B------:R-:W-:Y:S01]  /*0000*/  LDC R1, c[0x0][0x37c] ;  /* 0x0000df00ff017b82 */ /* 0x000fe20000000800 */
[----:B------:R-:W0:Y:S07]  /*0010*/  S2R R0, SR_TID.X ;  /* 0x0000000000007919 */ /* 0x000e2e0000002100 */
[----:B------:R-:W1:Y:S01]  /*0020*/  S2UR UR6, SR_CTAID.X ;  /* 0x00000000000679c3 */ /* 0x000e620000002500 */
[----:B------:R-:W2:Y:S07]  /*0030*/  LDCU.64 UR4, c[0x0][0x358] ;  /* 0x00006b00ff0477ac */ /* 0x000eae0008000a00 */
[----:B------:R-:W0:Y:S08]  /*0040*/  LDC R5, c[0x0][0x360] ;  /* 0x0000d800ff057b82 */ /* 0x000e300000000800 */
[----:B------:R-:W3:Y:S01]  /*0050*/  LDC.64 R2, c[0x0][0x380] ;  /* 0x0000e000ff027b82 */ /* 0x000ee20000000a00 */
[----:B-1----:R-:W-:Y:S01]  /*0060*/  I2FP.F32.U32 R7, UR6 ;  /* 0x0000000600077c45 */ /* 0x002fe20008201000 */
[----:B0-----:R-:W-:-:S04]  /*0070*/  IMAD R5, R5, UR6, R0 ;  /* 0x0000000605057c24 */ /* 0x001fc8000f8e0200 */
[----:B---3--:R-:W-:-:S05]  /*0080*/  IMAD.WIDE R2, R5, 0x4, R2 ;  /* 0x0000000405027825 */ /* 0x008fca00078e0202 */
[----:B--2---:R-:W-:Y:S01]  /*0090*/  STG.E desc[UR4][R2.64], R7 ;  /* 0x0000000702007986 */ /* 0x004fe2000c101904 */
[----:B------:R-:W-:Y:S05]  /*00a0*/  EXIT ;  /* 0x000000000000794d */ /* 0x000fea0003800000 */
.L_x_0:
[----:B------:R-:W-:-:S00]  /*00b0*/  BRA `(.L_x_0) ;  /* 0xfffffffc00fc7947 */ /* 0x000fc0000383ffff */
[----:B------:R-:W-:-:S00]  /*00c0*/  NOP ;  /* 0x0000000000007918 */ /* 0x000fc00000000000 */
        /* <DEDUP_REMOVED lines=11> */
.L_x_2:


//--------------------- .text._Z6kernelPfS_S_i    --------------------------
	.section	.text._Z6kernelPfS_S_i,"ax",@progbits
	.align	128
        .global         _Z6kernelPfS_S_i
        .type           _Z6kernelPfS_S_i,@function
        .size           _Z6kernelPfS_S_i,(.L_x_3 - _Z6kernelPfS_S_i)
        .other          _Z6kernelPfS_S_i,@"STO_CUDA_ENTRY STV_DEFAULT"
_Z6kernelPfS_S_i:
.text._Z6kernelPfS_S_i:
[----:B------:R-:W-:Y:S01]  /*0000*/  LDC R1, c[0x0][0x37c] ;  /* 0x0000df00ff017b82 */ /* 0x000fe20000000800 */
[----:B------:R-:W0:Y:S07]  /*0010*/  S2R R0, SR_CTAID.Y ;  /* 0x0000000000007919 */ /* 0x000e2e0000002600 */
[----:B------:R-:W1:Y:S01]  /*0020*/  S2UR UR4, SR_CTAID.X ;  /* 0x00000000000479c3 */ /* 0x000e620000002500 */
[----:B------:R-:W2:Y:S01]  /*0030*/  LDCU UR6, c[0x0][0x360] ;  /* 0x00006c00ff0677ac */ /* 0x000ea20008000800 */
[----:B------:R-:W3:Y:S01]  /*0040*/  S2R R9, SR_TID.X ;  /* 0x0000000000097919 */ /* 0x000ee20000002100 */
[----:B------:R-:W2:Y:S01]  /*0050*/  LDCU UR7, c[0x0][0x364] ;  /* 0x00006c80ff0777ac */ /* 0x000ea20008000800 */
[----:B------:R-:W3:Y:S01]  /*0060*/  S2R R8, SR_TID.Y ;  /* 0x0000000000087919 */ /* 0x000ee20000002200 */
[----:B------:R-:W4:Y:S01]  /*0070*/  LDCU UR8, c[0x0][0x368] ;  /* 0x00006d00ff0877ac */ /* 0x000f220008000800 */
[----:B------:R-:W5:Y:S01]  /*0080*/  S2R R3, SR_CTAID.Z ;  /* 0x0000000000037919 */ /* 0x000f620000002700 */
[----:B------:R-:W1:Y:S01]  /*0090*/  LDCU UR5, c[0x0][0x374] ;  /* 0x00006e80ff0577ac */ /* 0x000e620008000800 */
[----:B------:R-:W5:Y:S01]  /*00a0*/  S2R R13, SR_TID.Z ;  /* 0x00000000000d7919 */ /* 0x000f620000002300 */
[----:B------:R-:W2:Y:S01]  /*00b0*/  LDCU UR9, c[0x0][0x378] ;  /* 0x00006f00ff0977ac */ /* 0x000ea20008000800 */
[----:B------:R-:W5:Y:S01]  /*00c0*/  LDCU UR10, c[0x0][0x398] ;  /* 0x00007300ff0a77ac */ /* 0x000f620008000800 */
[----:B-1----:R-:W-:-:S04]  /*00d0*/  UIMAD UR4, UR4, UR5, URZ ;  /* 0x00000005040472a4 */ /* 0x002fc8000f8e02ff */
[----:B--2---:R-:W-:Y:S02]  /*00e0*/  UIMAD UR5, UR4, UR9, URZ ;  /* 0x00000009040572a4 */ /* 0x004fe4000f8e02ff */
[----:B0-----:R-:W-:Y:S01]  /*00f0*/  IMAD R0, R0, UR9, RZ ;  /* 0x0000000900007c24 */ /* 0x001fe2000f8e02ff */
[----:B------:R-:W-:Y:S02]  /*0100*/  UIMAD UR4, UR6, UR7, URZ ;  /* 0x00000007060472a4 */ /* 0x000fe4000f8e02ff */
[----:B---3--:R-:W-:Y:S02]  /*0110*/  IMAD R2, R9, UR7, R8 ;  /* 0x0000000709027c24 */ /* 0x008fe4000f8e0208 */
[----:B----4-:R-:W-:Y:S01]  /*0120*/  UIMAD UR4, UR4, UR8, URZ ;  /* 0x00000008040472a4 */ /* 0x010fe2000f8e02ff */
[----:B-----5:R-:W-:Y:S01]  /*0130*/  IADD3 R5, P0, P1, R0, UR5, R3 ;  /* 0x0000000500057c10 */ /* 0x020fe2000f91e003 */
[----:B------:R-:W-:Y:S02]  /*0140*/  IMAD.MOV.U32 R3, RZ, RZ, RZ ;  /* 0x000000ffff037224 */ /* 0x000fe400078e00ff */
[----:B------:R-:W-:Y:S01]  /*0150*/  IMAD R2, R2, UR8, R13 ;  /* 0x0000000802027c24 */ /* 0x000fe2000f8e020d */
[----:B------:R-:W-:-:S03]  /*0160*/  IADD3.X R0, PT, PT, RZ, RZ, RZ, P0, P1 ;  /* 0x000000ffff007210 */ /* 0x000fc600007e24ff */
[----:B------:R-:W-:-:S04]  /*0170*/  IMAD.WIDE.U32 R2, R5, UR4, R2 ;  /* 0x0000000405027c25 */ /* 0x000fc8000f8e0002 */
[----:B------:R-:W-:Y:S01]  /*0180*/  IMAD R5, R0, UR4, RZ ;  /* 0x0000000400057c24 */ /* 0x000fe2000f8e02ff */
[----:B------:R-:W-:Y:S02]  /*0190*/  USHF.R.S32.HI UR4, URZ, 0x1f, UR10 ;  /* 0x0000001fff047899 */ /* 0x000fe4000801140a */
[----:B------:R-:W-:Y:S01]  /*01a0*/  ISETP.GE.U32.AND P0, PT, R2, UR10, PT ;  /* 0x0000000a02007c0c */ /* 0x000fe2000bf06070 */
[----:B------:R-:W-:-:S05]  /*01b0*/  IMAD.IADD R5, R3, 0x1, R5 ;  /* 0x0000000103057824 */ /* 0x000fca00078e0205 */
[----:B------:R-:W-:-:S13]  /*01c0*/  ISETP.GE.AND.EX P0, PT, R5, UR4, PT, P0 ;  /* 0x0000000405007c0c */ /* 0x000fda000bf06300 */
[----:B------:R-:W-:Y:S05]  /*01d0*/  @P0 EXIT ;  /* 0x000000000000094d */ /* 0x000fea0003800000 */
[----:B------:R-:W0:Y:S01]  /*01e0*/  LDCU.128 UR8, c[0x0][0x380] ;  /* 0x00007000ff0877ac */ /* 0x000e220008000c00 */
[C---:B------:R-:W-:Y:S01]  /*01f0*/  IMAD.SHL.U32 R6, R2.reuse, 0x4, RZ ;  /* 0x0000000402067824 */ /* 0x040fe200078e00ff */
[----:B------:R-:W-:Y:S01]  /*0200*/  SHF.L.U64.HI R0, R2, 0x2, R5 ;  /* 0x0000000202007819 */ /* 0x000fe20000010205 */
[----:B------:R-:W1:Y:S01]  /*0210*/  LDCU.64 UR6, c[0x0][0x390] ;  /* 0x00007200ff0677ac */ /* 0x000e620008000a00 */
[----:B------:R-:W-:Y:S02]  /*0220*/  I2FP.F32.U32 R9, R9 ;  /* 0x0000000900097245 */ /* 0x000fe40000201000 */
[----:B------:R-:W-:Y:S01]  /*0230*/  I2FP.F32.U32 R11, R8 ;  /* 0x00000008000b7245 */ /* 0x000fe20000201000 */
[----:B------:R-:W2:Y:S01]  /*0240*/  LDCU.64 UR4, c[0x0][0x358] ;  /* 0x00006b00ff0477ac */ /* 0x000ea20008000a00 */
[----:B------:R-:W-:Y:S02]  /*0250*/  I2FP.F32.U32 R13, R13 ;  /* 0x0000000d000d7245 */ /* 0x000fe40000201000 */
[----:B0-----:R-:W-:-:S02]  /*0260*/  IADD3 R2, P0, PT, R6, UR8, RZ ;  /* 0x0000000806027c10 */ /* 0x001fc4000ff1e0ff */
[C---:B------:R-:W-:Y:S02]  /*0270*/  IADD3 R4, P1, PT, R6.reuse, UR10, RZ ;  /* 0x0000000a06047c10 */ /* 0x040fe4000ff3e0ff */
[----:B-1----:R-:W-:Y:S02]  /*0280*/  IADD3 R6, P2, PT, R6, UR6, RZ ;  /* 0x0000000606067c10 */ /* 0x002fe4000ff5e0ff */
[C---:B------:R-:W-:Y:S02]  /*0290*/  IADD3.X R3, PT, PT, R0.reuse, UR9, RZ, P0, !PT ;  /* 0x0000000900037c10 */ /* 0x040fe400087fe4ff */
[C---:B------:R-:W-:Y:S02]  /*02a0*/  IADD3.X R5, PT, PT, R0.reuse, UR11, RZ, P1, !PT ;  /* 0x0000000b00057c10 */ /* 0x040fe40008ffe4ff */
[----:B------:R-:W-:Y:S01]  /*02b0*/  IADD3.X R7, PT, PT, R0, UR7, RZ, P2, !PT ;  /* 0x0000000700077c10 */ /* 0x000fe200097fe4ff */
[----:B--2---:R-:W-:Y:S04]  /*02c0*/  STG.E desc[UR4][R2.64], R9 ;  /* 0x0000000902007986 */ /* 0x004fe8000c101904 */
[----:B------:R-:W-:Y:S04]  /*02d0*/  STG.E desc[UR4][R4.64], R11 ;  /* 0x0000000b04007986 */ /* 0x000fe8000c101904 */
[----:B------:R-:W-:Y:S01]  /*02e0*/  STG.E desc[UR4][R6.64], R13 ;  /* 0x0000000d06007986 */ /* 0x000fe2000c101904 */
[----:B------:R-:W-:Y:S05]  /*02f0*/  EXIT ;  /* 0x000000000000794d */ /* 0x000fea0003800000 */
.L_x_1:
        /* <DEDUP_REMOVED lines=16> */
.L_x_3:


//--------------------- .nv.shared.reserved.0     --------------------------
	.section	.nv.shared.reserved.0,"aw",@nobits
	.weak		__nv_reservedSMEM_offset_0_alias
	.size		__nv_reservedSMEM_offset_0_alias, 0, 64
	.other		__nv_reservedSMEM_offset_0_alias,@"STO_CUDA_RESERVED_SHARED STV_DEFAULT"
__nv_reservedSMEM_offset_0_alias:
	.zero		0
	.zero		64


//--------------------- .nv.constant0._Z9kernelWowPf --------------------------
	.section	.nv.constant0._Z9kernelWowPf,"a",@progbits
	.sectionflags	@""
	.align	4
.nv.constant0._Z9kernelWowPf:
	.zero		904


//--------------------- .nv.constant0._Z6kernelPfS_S_i --------------------------
	.section	.nv.constant0._Z6kernelPfS_S_i,"a",@progbits
	.sectionflags	@""
	.align	4
.nv.constant0._Z6kernelPfS_S_i:
	.zero		924


//--------------------- SYMBOLS --------------------------

	.type		.nv.reservedSmem.offset0,@object
	.size		.nv.reservedSmem.offset0,0x4
